	.headerflags	@"EF_CUDA_TEXMODE_UNIFIED EF_CUDA_64BIT_ADDRESS EF_CUDA_ACCELERATORS EF_CUDA_SM90 EF_CUDA_VIRTUAL_SM(EF_CUDA_SM90)"
	.elftype	@"ET_EXEC"


//--------------------- .nv.info                  --------------------------
	.section	.nv.info,"",@"SHT_CUDA_INFO"
	.align	4


	//----- nvinfo : EIATTR_REGCOUNT
	.align		4
        /*0000*/ 	.byte	0x04, 0x2f
        /*0002*/ 	.short	(.L_1 - .L_0)
	.align		4
.L_0:
        /*0004*/ 	.word	index@(triton_poi_fused_mul_sum_3)
        /*0008*/ 	.word	0x0000001e


	//----- nvinfo : EIATTR_MIN_STACK_SIZE
	.align		4
.L_1:
        /*000c*/ 	.byte	0x04, 0x12
        /*000e*/ 	.short	(.L_3 - .L_2)
	.align		4
.L_2:
        /*0010*/ 	.word	index@(triton_poi_fused_mul_sum_3)
        /*0014*/ 	.word	0x00000000


	//----- nvinfo : EIATTR_FRAME_SIZE
	.align		4
.L_3:
        /*0018*/ 	.byte	0x04, 0x11
        /*001a*/ 	.short	(.L_5 - .L_4)
	.align		4
.L_4:
        /*001c*/ 	.word	index@(triton_poi_fused_mul_sum_3)
        /*0020*/ 	.word	0x00000000


	//----- nvinfo : EIATTR_MIN_STACK_SIZE
	.align		4
.L_5:
        /*0024*/ 	.byte	0x04, 0x12
        /*0026*/ 	.short	(.L_7 - .L_6)
	.align		4
.L_6:
        /*0028*/ 	.word	index@(triton_poi_fused_mul_sum_3)
        /*002c*/ 	.word	0x00000000
.L_7:


//--------------------- .nv.info.triton_poi_fused_mul_sum_3 --------------------------
	.section	.nv.info.triton_poi_fused_mul_sum_3,"",@"SHT_CUDA_INFO"
	.sectionflags	@""
	.align	4


	//----- nvinfo : EIATTR_CUDA_API_VERSION
	.align		4
        /*0000*/ 	.byte	0x04, 0x37
        /*0002*/ 	.short	(.L_9 - .L_8)
.L_8:
        /*0004*/ 	.word	0x0000007c


	//----- nvinfo : EIATTR_KPARAM_INFO
	.align		4
.L_9:
        /*0008*/ 	.byte	0x04, 0x17
        /*000a*/ 	.short	(.L_11 - .L_10)
.L_10:
        /*000c*/ 	.word	0x00000000
        /*0010*/ 	.short	0x0003
        /*0012*/ 	.short	0x0018
        /*0014*/ 	.byte	0x00, 0xf0, 0x11, 0x00


	//----- nvinfo : EIATTR_KPARAM_INFO
	.align		4
.L_11:
        /*0018*/ 	.byte	0x04, 0x17
        /*001a*/ 	.short	(.L_13 - .L_12)
.L_12:
        /*001c*/ 	.word	0x00000000
        /*0020*/ 	.short	0x0002
        /*0022*/ 	.short	0x0010
        /*0024*/ 	.byte	0x00, 0xf4, 0x21, 0x00


	//----- nvinfo : EIATTR_KPARAM_INFO
	.align		4
.L_13:
        /*0028*/ 	.byte	0x04, 0x17
        /*002a*/ 	.short	(.L_15 - .L_14)
.L_14:
        /*002c*/ 	.word	0x00000000
        /*0030*/ 	.short	0x0001
        /*0032*/ 	.short	0x0008
        /*0034*/ 	.byte	0x00, 0xf4, 0x21, 0x00


	//----- nvinfo : EIATTR_KPARAM_INFO
	.align		4
.L_15:
        /*0038*/ 	.byte	0x04, 0x17
        /*003a*/ 	.short	(.L_17 - .L_16)
.L_16:
        /*003c*/ 	.word	0x00000000
        /*0040*/ 	.short	0x0000
        /*0042*/ 	.short	0x0000
        /*0044*/ 	.byte	0x00, 0xf4, 0x21, 0x00


	//----- nvinfo : EIATTR_SPARSE_MMA_MASK
	.align		4
.L_17:
        /*0048*/ 	.byte	0x03, 0x50
        /*004a*/ 	.short	0x0000


	//----- nvinfo : EIATTR_MAXREG_COUNT
	.align		4
        /*004c*/ 	.byte	0x03, 0x1b
        /*004e*/ 	.short	0x00ff


	//----- nvinfo : EIATTR_EXIT_INSTR_OFFSETS
	.align		4
        /*0050*/ 	.byte	0x04, 0x1c
        /*0052*/ 	.short	(.L_19 - .L_18)


	//   ....[0]....
.L_18:
        /*0054*/ 	.word	0x00000390


	//   ....[1]....
        /*0058*/ 	.word	0x000003b0


	//----- nvinfo : EIATTR_REQNTID
	.align		4
.L_19:
        /*005c*/ 	.byte	0x04, 0x10
        /*005e*/ 	.short	(.L_21 - .L_20)
.L_20:
        /*0060*/ 	.word	0x00000020
        /*0064*/ 	.word	0x00000001
        /*0068*/ 	.word	0x00000001


	//----- nvinfo : EIATTR_CBANK_PARAM_SIZE
	.align		4
.L_21:
        /*006c*/ 	.byte	0x03, 0x19
        /*006e*/ 	.short	0x001c


	//----- nvinfo : EIATTR_PARAM_CBANK
	.align		4
        /*0070*/ 	.byte	0x04, 0x0a
        /*0072*/ 	.short	(.L_23 - .L_22)
	.align		4
.L_22:
        /*0074*/ 	.word	index@(.nv.constant0.triton_poi_fused_mul_sum_3)
        /*0078*/ 	.short	0x0210
        /*007a*/ 	.short	0x001c


	//----- nvinfo : EIATTR_SW_WAR
	.align		4
.L_23:
        /*007c*/ 	.byte	0x04, 0x36
        /*007e*/ 	.short	(.L_25 - .L_24)
.L_24:
        /*0080*/ 	.word	0x00000008
.L_25:


//--------------------- .nv.callgraph             --------------------------
	.section	.nv.callgraph,"",@"SHT_CUDA_CALLGRAPH"
	.align	4
	.sectionentsize	8
	.align		4
        /*0000*/ 	.word	0x00000000
	.align		4
        /*0004*/ 	.word	0xffffffff
	.align		4
        /*0008*/ 	.word	0x00000000
	.align		4
        /*000c*/ 	.word	0xfffffffe
	.align		4
        /*0010*/ 	.word	0x00000000
	.align		4
        /*0014*/ 	.word	0xfffffffd
	.align		4
        /*0018*/ 	.word	0x00000000
	.align		4
        /*001c*/ 	.word	0xfffffffc


//--------------------- .text.triton_poi_fused_mul_sum_3 --------------------------
	.section	.text.triton_poi_fused_mul_sum_3,"ax",@progbits
	.align	128
        .global         triton_poi_fused_mul_sum_3
        .type           triton_poi_fused_mul_sum_3,@function
        .size           triton_poi_fused_mul_sum_3,(.L_x_1 - triton_poi_fused_mul_sum_3)
        .other          triton_poi_fused_mul_sum_3,@"STO_CUDA_ENTRY STV_DEFAULT"
triton_poi_fused_mul_sum_3:
.text.triton_poi_fused_mul_sum_3:
[----:B------:R-:W0:Y:S02]  /*0000*/  LDC R1, c[0x0][0x28] ;  /* 0x00000a00ff017b82 */ /* 0x000e240000000800 */
[----:B------:R-:W1:Y:S01]  /*0010*/  S2R R0, SR_TID.X ;  /* 0x0000000000007919 */ /* 0x000e620000002100 */
[----:B------:R-:W2:Y:S01]  /*0020*/  LDC.64 R4, c[0x0][0x218] ;  /* 0x00008600ff047b82 */ /* 0x000ea20000000a00 */
[----:B------:R-:W-:Y:S02]  /*0030*/  CS2R R18, SRZ ;  /* 0x0000000000127805 */ /* 0x000fe4000001ff00 */
[----:B------:R-:W-:Y:S01]  /*0040*/  CS2R R14, SRZ ;  /* 0x00000000000e7805 */ /* 0x000fe2000001ff00 */
[----:B------:R-:W3:Y:S01]  /*0050*/  S2R R13, SR_CTAID.X ;  /* 0x00000000000d7919 */ /* 0x000ee20000002500 */
[----:B------:R-:W-:Y:S01]  /*0060*/  ULDC.64 UR4, c[0x0][0x208] ;  /* 0x0000820000047ab9 */ /* 0x000fe20000000a00 */
[----:B------:R-:W-:Y:S02]  /*0070*/  CS2R R22, SRZ ;  /* 0x0000000000167805 */ /* 0x000fe4000001ff00 */
[----:B------:R-:W4:Y:S01]  /*0080*/  LDC.64 R10, c[0x0][0x210] ;  /* 0x00008400ff0a7b82 */ /* 0x000f220000000a00 */
[----:B-1----:R-:W-:-:S04]  /*0090*/  SHF.L.U32 R0, R0, 0x1, RZ ;  /* 0x0000000100007819 */ /* 0x002fc800000006ff */
[----:B------:R-:W-:-:S05]  /*00a0*/  LOP3.LUT R0, R0, 0x3e, RZ, 0xc0, !PT ;  /* 0x0000003e00007812 */ /* 0x000fca00078ec0ff */
[----:B---3--:R-:W-:-:S05]  /*00b0*/  IMAD R13, R13, 0x40, R0 ;  /* 0x000000400d0d7824 */ /* 0x008fca00078e0200 */
[----:B------:R-:W-:Y:S02]  /*00c0*/  SHF.R.S32.HI R0, RZ, 0x1f, R13 ;  /* 0x0000001fff007819 */ /* 0x000fe4000001140d */
[----:B------:R-:W-:Y:S02]  /*00d0*/  ISETP.GE.AND P0, PT, R13, 0x40, PT ;  /* 0x000000400d00780c */ /* 0x000fe40003f06270 */
[----:B------:R-:W-:-:S04]  /*00e0*/  LEA.HI R0, R0, R13, RZ, 0x2 ;  /* 0x0000000d00007211 */ /* 0x000fc800078f10ff */
[C---:B------:R-:W-:Y:S02]  /*00f0*/  SHF.L.U32 R2, R0.reuse, 0x2, RZ ;  /* 0x0000000200027819 */ /* 0x040fe400000006ff */
[----:B------:R-:W-:Y:S02]  /*0100*/  LOP3.LUT R0, R0, 0xfffffffc, RZ, 0xc0, !PT ;  /* 0xfffffffc00007812 */ /* 0x000fe400078ec0ff */
[----:B------:R-:W-:Y:S01]  /*0110*/  LOP3.LUT R2, R2, 0xfffffff0, RZ, 0xc0, !PT ;  /* 0xfffffff002027812 */ /* 0x000fe200078ec0ff */
[----:B------:R-:W-:Y:S01]  /*0120*/  HFMA2.MMA R21, -RZ, RZ, 0, 0 ;  /* 0x00000000ff157435 */ /* 0x000fe200000001ff */
[----:B------:R-:W-:Y:S02]  /*0130*/  IMAD.MOV.U32 R12, RZ, RZ, RZ ;  /* 0x000000ffff0c7224 */ /* 0x000fe400078e00ff */
[----:B------:R-:W-:Y:S01]  /*0140*/  IADD3 R3, R2, R13, -R0 ;  /* 0x0000000d02037210 */ /* 0x000fe20007ffe800 */
[----:B--2---:R-:W-:-:S03]  /*0150*/  IMAD.WIDE R4, R0, 0x4, R4 ;  /* 0x0000000400047825 */ /* 0x004fc600078e0204 */
[----:B------:R-:W-:Y:S01]  /*0160*/  IADD3 R9, R3, 0x8, RZ ;  /* 0x0000000803097810 */ /* 0x000fe20007ffe0ff */
[C---:B------:R-:W-:Y:S02]  /*0170*/  VIADD R7, R3.reuse, 0x4 ;  /* 0x0000000403077836 */ /* 0x040fe40000000000 */
[----:B------:R-:W-:Y:S01]  /*0180*/  VIADD R17, R3, 0xc ;  /* 0x0000000c03117836 */ /* 0x000fe20000000000 */
[----:B------:R-:W-:Y:S01]  /*0190*/  MOV R0, RZ ;  /* 0x000000ff00007202 */ /* 0x000fe20000000f00 */
[--C-:B----4-:R-:W-:Y:S01]  /*01a0*/  IMAD.WIDE R6, R7, 0x4, R10.reuse ;  /* 0x0000000407067825 */ /* 0x110fe200078e020a */
[----:B------:R-:W2:Y:S03]  /*01b0*/  @!P0 LDG.E.EL R21, desc[UR4][R4.64+0x4] ;  /* 0x0000040404158981 */ /* 0x000ea6000c2e1900 */
[--C-:B------:R-:W-:Y:S01]  /*01c0*/  IMAD.WIDE R2, R3, 0x4, R10.reuse ;  /* 0x0000000403027825 */ /* 0x100fe200078e020a */
[----:B------:R1:W2:Y:S03]  /*01d0*/  @!P0 LDG.E.64 R18, desc[UR4][R6.64] ;  /* 0x0000000406128981 */ /* 0x0002a6000c1e1b00 */
[--C-:B------:R-:W-:Y:S01]  /*01e0*/  IMAD.WIDE R8, R9, 0x4, R10.reuse ;  /* 0x0000000409087825 */ /* 0x100fe200078e020a */
[----:B------:R-:W3:Y:S03]  /*01f0*/  @!P0 LDG.E.EL R12, desc[UR4][R4.64+0x4] ;  /* 0x00000404040c8981 */ /* 0x000ee6000c2e1900 */
[----:B------:R-:W-:Y:S01]  /*0200*/  IMAD.WIDE R10, R17, 0x4, R10 ;  /* 0x00000004110a7825 */ /* 0x000fe200078e020a */
[----:B------:R-:W-:Y:S01]  /*0210*/  CS2R R16, SRZ ;  /* 0x0000000000107805 */ /* 0x000fe2000001ff00 */
[----:B------:R-:W-:Y:S01]  /*0220*/  HFMA2.MMA R27, -RZ, RZ, 0, 0 ;  /* 0x00000000ff1b7435 */ /* 0x000fe200000001ff */
[----:B------:R4:W5:Y:S01]  /*0230*/  @!P0 LDG.E.64 R14, desc[UR4][R2.64] ;  /* 0x00000004020e8981 */ /* 0x000962000c1e1b00 */
[----:B------:R-:W-:Y:S01]  /*0240*/  IMAD.MOV.U32 R25, RZ, RZ, RZ ;  /* 0x000000ffff197224 */ /* 0x000fe200078e00ff */
[----:B-1----:R-:W-:-:S02]  /*0250*/  CS2R R6, SRZ ;  /* 0x0000000000067805 */ /* 0x002fc4000001ff00 */
[----:B------:R-:W5:Y:S04]  /*0260*/  @!P0 LDG.E.EL R17, desc[UR4][R4.64] ;  /* 0x0000000404118981 */ /* 0x000f68000c2e1900 */
[----:B------:R-:W5:Y:S01]  /*0270*/  @!P0 LDG.E.EL R0, desc[UR4][R4.64] ;  /* 0x0000000404008981 */ /* 0x000f62000c2e1900 */
[----:B----4-:R-:W1:Y:S03]  /*0280*/  LDC.64 R2, c[0x0][0x220] ;  /* 0x00008800ff027b82 */ /* 0x010e660000000a00 */
[----:B------:R4:W5:Y:S04]  /*0290*/  @!P0 LDG.E.64 R22, desc[UR4][R8.64] ;  /* 0x0000000408168981 */ /* 0x000968000c1e1b00 */
[----:B------:R-:W5:Y:S04]  /*02a0*/  @!P0 LDG.E.EL R25, desc[UR4][R4.64+0x8] ;  /* 0x0000080404198981 */ /* 0x000f68000c2e1900 */
[----:B------:R-:W5:Y:S01]  /*02b0*/  @!P0 LDG.E.EL R16, desc[UR4][R4.64+0x8] ;  /* 0x0000080404108981 */ /* 0x000f62000c2e1900 */
[----:B----4-:R-:W-:-:S03]  /*02c0*/  MOV R8, RZ ;  /* 0x000000ff00087202 */ /* 0x010fc60000000f00 */
[----:B------:R-:W4:Y:S04]  /*02d0*/  @!P0 LDG.E.64 R6, desc[UR4][R10.64] ;  /* 0x000000040a068981 */ /* 0x000f28000c1e1b00 */
[----:B------:R-:W4:Y:S04]  /*02e0*/  @!P0 LDG.E.EL R27, desc[UR4][R4.64+0xc] ;  /* 0x00000c04041b8981 */ /* 0x000f28000c2e1900 */
[----:B------:R-:W4:Y:S01]  /*02f0*/  @!P0 LDG.E.EL R8, desc[UR4][R4.64+0xc] ;  /* 0x00000c0404088981 */ /* 0x000f22000c2e1900 */
[----:B-1----:R-:W-:-:S04]  /*0300*/  IMAD.WIDE R2, R13, 0x4, R2 ;  /* 0x000000040d027825 */ /* 0x002fc800078e0202 */
[----:B--2---:R-:W-:Y:S01]  /*0310*/  FMUL R18, R21, R18 ;  /* 0x0000001215127220 */ /* 0x004fe20000400000 */
[----:B---3--:R-:W-:-:S03]  /*0320*/  FMUL R19, R12, R19 ;  /* 0x000000130c137220 */ /* 0x008fc60000400000 */
[----:B-----5:R-:W-:Y:S01]  /*0330*/  FFMA R14, R17, R14, R18 ;  /* 0x0000000e110e7223 */ /* 0x020fe20000000012 */
[----:B------:R-:W-:-:S03]  /*0340*/  FFMA R15, R0, R15, R19 ;  /* 0x0000000f000f7223 */ /* 0x000fc60000000013 */
[----:B------:R-:W-:Y:S01]  /*0350*/  FFMA R14, R25, R22, R14 ;  /* 0x00000016190e7223 */ /* 0x000fe2000000000e */
[----:B------:R-:W-:-:S03]  /*0360*/  FFMA R15, R16, R23, R15 ;  /* 0x00000017100f7223 */ /* 0x000fc6000000000f */
[----:B----4-:R-:W-:Y:S01]  /*0370*/  FFMA R6, R27, R6, R14 ;  /* 0x000000061b067223 */ /* 0x010fe2000000000e */
[----:B------:R-:W-:Y:S01]  /*0380*/  FFMA R7, R8, R7, R15 ;  /* 0x0000000708077223 */ /* 0x000fe2000000000f */
[----:B------:R-:W-:Y:S06]  /*0390*/  @P0 EXIT ;  /* 0x000000000000094d */ /* 0x000fec0003800000 */
[----:B------:R-:W-:Y:S01]  /*03a0*/  STG.E.64 desc[UR4][R2.64], R6 ;  /* 0x0000000602007986 */ /* 0x000fe2000c101b04 */
[----:B------:R-:W-:Y:S05]  /*03b0*/  EXIT ;  /* 0x000000000000794d */ /* 0x000fea0003800000 */
.L_x_0:
[----:B------:R-:W-:-:S00]  /*03c0*/  BRA `(.L_x_0) ;  /* 0xfffffffc00fc7947 */ /* 0x000fc0000383ffff */
[----:B------:R-:W-:-:S00]  /*03d0*/  NOP ;  /* 0x0000000000007918 */ /* 0x000fc00000000000 */
        /* <DEDUP_REMOVED lines=10> */
.L_x_1:


//--------------------- .nv.constant0.triton_poi_fused_mul_sum_3 --------------------------
	.section	.nv.constant0.triton_poi_fused_mul_sum_3,"a",@progbits
	.sectionflags	@""
	.align	4
.nv.constant0.triton_poi_fused_mul_sum_3:
	.zero		556
